//
// Generated by NVIDIA NVVM Compiler
//
// Compiler Build ID: CL-36424714
// Cuda compilation tools, release 13.0, V13.0.88
// Based on NVVM 20.0.0
//

.version 9.0
.target sm_100
.address_size 64

	// .globl	vectorAdd

.visible .entry vectorAdd(
	.param .u64 .ptr .align 1 vectorAdd_param_0,
	.param .u64 .ptr .align 1 vectorAdd_param_1,
	.param .u64 .ptr .align 1 vectorAdd_param_2,
	.param .u32 vectorAdd_param_3
)
{
	.reg .pred 	%p<2>;
	.reg .b32 	%r<6>;
	.reg .b32 	%f<4>;
	.reg .b64 	%rd<11>;

	ld.param.u64 	%rd1, [vectorAdd_param_0];
	ld.param.u64 	%rd2, [vectorAdd_param_1];
	ld.param.u64 	%rd3, [vectorAdd_param_2];
	ld.param.u32 	%r2, [vectorAdd_param_3];
	mov.u32 	%r3, %tid.x;
	mov.u32 	%r4, %ctaid.x;
	mov.u32 	%r5, %ntid.x;
	mad.lo.s32 	%r1, %r4, %r5, %r3;
	setp.ge.s32 	%p1, %r1, %r2;
	@%p1 bra 	$L__BB0_2;
	cvta.to.global.u64 	%rd4, %rd1;
	cvta.to.global.u64 	%rd5, %rd2;
	cvta.to.global.u64 	%rd6, %rd3;
	mul.wide.s32 	%rd7, %r1, 4;
	add.s64 	%rd8, %rd4, %rd7;
	ld.global.f32 	%f1, [%rd8];
	add.s64 	%rd9, %rd5, %rd7;
	ld.global.f32 	%f2, [%rd9];
	add.f32 	%f3, %f1, %f2;
	add.s64 	%rd10, %rd6, %rd7;
	st.global.f32 	[%rd10], %f3;
$L__BB0_2:
	ret;

}


// ===== COMPILED SASS (sm_100) =====

	.target	sm_100

	.elftype	@"ET_EXEC"


//--------------------- .note.nv.tkinfo           --------------------------
	.section	.note.nv.tkinfo,"",@"SHT_NOTE"
	.sectionflags	@"SHF_NOTE_NV_TKINFO"
	.tkinfo
        /*0018*/ 	.word	0x00000002
        /*0030*/ 	.string	""
        /*0030*/ 	.string	"ptxas"
        /*0030*/ 	.string	"Cuda compilation tools, release 13.0, V13.0.88"
        /*0030*/ 	.string	"Build cuda_13.0.r13.0/compiler.36424714_0"
        /*0030*/ 	.string	"-arch sm_100 -m 64 "



//--------------------- .note.nv.cuinfo           --------------------------
	.section	.note.nv.cuinfo,"",@"SHT_NOTE"
	.sectionflags	@"SHF_NOTE_NV_CUINFO"
        /*0018*/ 	.short	0x0002
        /*001a*/ 	.short	0x0064
        /*001c*/ 	.short	0x0082
	.zero		2


//--------------------- .nv.info                  --------------------------
	.section	.nv.info,"",@"SHT_CUDA_INFO"
	.align	4


	//----- nvinfo : EIATTR_REGCOUNT
	.align		4
        /*0000*/ 	.byte	0x04, 0x2f
        /*0002*/ 	.short	(.L_1 - .L_0)
	.align		4
.L_0:
        /*0004*/ 	.word	index@(vectorAdd)
        /*0008*/ 	.word	0x0000000c


	//----- nvinfo : EIATTR_FRAME_SIZE
	.align		4
.L_1:
        /*000c*/ 	.byte	0x04, 0x11
        /*000e*/ 	.short	(.L_3 - .L_2)
	.align		4
.L_2:
        /*0010*/ 	.word	index@(vectorAdd)
        /*0014*/ 	.word	0x00000000


	//----- nvinfo : EIATTR_MIN_STACK_SIZE
	.align		4
.L_3:
        /*0018*/ 	.byte	0x04, 0x12
        /*001a*/ 	.short	(.L_5 - .L_4)
	.align		4
.L_4:
        /*001c*/ 	.word	index@(vectorAdd)
        /*0020*/ 	.word	0x00000000
.L_5:


//--------------------- .nv.compat                --------------------------
	.section	.nv.compat,"",@"SHT_CUDA_COMPAT_INFO"
	.align	4
        /*0000*/ 	.byte	0x02, 0x09, 0x00, 0x00, 0x02, 0x02, 0x01, 0x00, 0x02, 0x05, 0x05, 0x00, 0x03, 0x07, 0x01, 0x01
        /*0010*/ 	.byte	0x02, 0x03, 0x00, 0x00, 0x02, 0x06, 0x01, 0x00, 0x04, 0x0b, 0x08, 0x00, 0x09, 0x00, 0x00, 0x00
        /*0020*/ 	.byte	0x00, 0x00, 0x00, 0x00


//--------------------- .nv.info.vectorAdd        --------------------------
	.section	.nv.info.vectorAdd,"",@"SHT_CUDA_INFO"
	.sectionflags	@""
	.align	4


	//----- nvinfo : EIATTR_CUDA_API_VERSION
	.align		4
        /*0000*/ 	.byte	0x04, 0x37
        /*0002*/ 	.short	(.L_7 - .L_6)
.L_6:
        /*0004*/ 	.word	0x00000082


	//----- nvinfo : EIATTR_KPARAM_INFO
	.align		4
.L_7:
        /*0008*/ 	.byte	0x04, 0x17
        /*000a*/ 	.short	(.L_9 - .L_8)
.L_8:
        /*000c*/ 	.word	0x00000000
        /*0010*/ 	.short	0x0003
        /*0012*/ 	.short	0x0018
        /*0014*/ 	.byte	0x00, 0xf0, 0x11, 0x00


	//----- nvinfo : EIATTR_KPARAM_INFO
	.align		4
.L_9:
        /*0018*/ 	.byte	0x04, 0x17
        /*001a*/ 	.short	(.L_11 - .L_10)
.L_10:
        /*001c*/ 	.word	0x00000000
        /*0020*/ 	.short	0x0002
        /*0022*/ 	.short	0x0010
        /*0024*/ 	.byte	0x00, 0xf5, 0x21, 0x00


	//----- nvinfo : EIATTR_KPARAM_INFO
	.align		4
.L_11:
        /*0028*/ 	.byte	0x04, 0x17
        /*002a*/ 	.short	(.L_13 - .L_12)
.L_12:
        /*002c*/ 	.word	0x00000000
        /*0030*/ 	.short	0x0001
        /*0032*/ 	.short	0x0008
        /*0034*/ 	.byte	0x00, 0xf5, 0x21, 0x00


	//----- nvinfo : EIATTR_KPARAM_INFO
	.align		4
.L_13:
        /*0038*/ 	.byte	0x04, 0x17
        /*003a*/ 	.short	(.L_15 - .L_14)
.L_14:
        /*003c*/ 	.word	0x00000000
        /*0040*/ 	.short	0x0000
        /*0042*/ 	.short	0x0000
        /*0044*/ 	.byte	0x00, 0xf5, 0x21, 0x00


	//----- nvinfo : EIATTR_SPARSE_MMA_MASK
	.align		4
.L_15:
        /*0048*/ 	.byte	0x03, 0x50
        /*004a*/ 	.short	0x0000


	//----- nvinfo : EIATTR_MAXREG_COUNT
	.align		4
        /*004c*/ 	.byte	0x03, 0x1b
        /*004e*/ 	.short	0x00ff


	//----- nvinfo : EIATTR_MERCURY_ISA_VERSION
	.align		4
        /*0050*/ 	.byte	0x03, 0x5f
        /*0052*/ 	.short	0x0101


	//----- nvinfo : EIATTR_VRC_CTA_INIT_COUNT
	.align		4
        /*0054*/ 	.byte	0x02, 0x4a
	.zero		1
	.zero		1


	//----- nvinfo : EIATTR_EXIT_INSTR_OFFSETS
	.align		4
        /*0058*/ 	.byte	0x04, 0x1c
        /*005a*/ 	.short	(.L_17 - .L_16)


	//   ....[0]....
.L_16:
        /*005c*/ 	.word	0x00000070


	//   ....[1]....
        /*0060*/ 	.word	0x00000130


	//----- nvinfo : EIATTR_CBANK_PARAM_SIZE
	.align		4
.L_17:
        /*0064*/ 	.byte	0x03, 0x19
        /*0066*/ 	.short	0x001c


	//----- nvinfo : EIATTR_PARAM_CBANK
	.align		4
        /*0068*/ 	.byte	0x04, 0x0a
        /*006a*/ 	.short	(.L_19 - .L_18)
	.align		4
.L_18:
        /*006c*/ 	.word	index@(.nv.constant0.vectorAdd)
        /*0070*/ 	.short	0x0380
        /*0072*/ 	.short	0x001c


	//----- nvinfo : EIATTR_SW_WAR
	.align		4
.L_19:
        /*0074*/ 	.byte	0x04, 0x36
        /*0076*/ 	.short	(.L_21 - .L_20)
.L_20:
        /*0078*/ 	.word	0x00000008
.L_21:


//--------------------- .nv.callgraph             --------------------------
	.section	.nv.callgraph,"",@"SHT_CUDA_CALLGRAPH"
	.align	4
	.sectionentsize	8
	.align		4
        /*0000*/ 	.word	0x00000000
	.align		4
        /*0004*/ 	.word	0xffffffff
	.align		4
        /*0008*/ 	.word	0x00000000
	.align		4
        /*000c*/ 	.word	0xfffffffe
	.align		4
        /*0010*/ 	.word	0x00000000
	.align		4
        /*0014*/ 	.word	0xfffffffd
	.align		4
        /*0018*/ 	.word	0x00000000
	.align		4
        /*001c*/ 	.word	0xfffffffc


//--------------------- .text.vectorAdd           --------------------------
	.section	.text.vectorAdd,"ax",@progbits
	.align	128
        .global         vectorAdd
        .type           vectorAdd,@function
        .size           vectorAdd,(.L_x_1 - vectorAdd)
        .other          vectorAdd,@"STO_CUDA_ENTRY STV_DEFAULT"
vectorAdd:
.text.vectorAdd:
[----:B------:R-:W-:Y:S01]  /*0000*/  LDC R1, c[0x0][0x37c] ;  /* 0x0000df00ff017b82 */ /* 0x000fe20000000800 */
[----:B------:R-:W0:Y:S07]  /*0010*/  S2R R9, SR_TID.X ;  /* 0x0000000000097919 */ /* 0x000e2e0000002100 */
[----:B------:R-:W0:Y:S01]  /*0020*/  S2UR UR4, SR_CTAID.X ;  /* 0x00000000000479c3 */ /* 0x000e220000002500 */
[----:B------:R-:W1:Y:S07]  /*0030*/  LDCU UR5, c[0x0][0x398] ;  /* 0x00007300ff0577ac */ /* 0x000e6e0008000800 */
[----:B------:R-:W0:Y:S02]  /*0040*/  LDC R0, c[0x0][0x360] ;  /* 0x0000d800ff007b82 */ /* 0x000e240000000800 */
[----:B0-----:R-:W-:-:S05]  /*0050*/  IMAD R9, R0, UR4, R9 ;  /* 0x0000000400097c24 */ /* 0x001fca000f8e0209 */
[----:B-1----:R-:W-:-:S13]  /*0060*/  ISETP.GE.AND P0, PT, R9, UR5, PT ;  /* 0x0000000509007c0c */ /* 0x002fda000bf06270 */
[----:B------:R-:W-:Y:S05]  /*0070*/  @P0 EXIT ;  /* 0x000000000000094d */ /* 0x000fea0003800000 */
[----:B------:R-:W0:Y:S01]  /*0080*/  LDC.64 R2, c[0x0][0x380] ;  /* 0x0000e000ff027b82 */ /* 0x000e220000000a00 */
[----:B------:R-:W1:Y:S07]  /*0090*/  LDCU.64 UR4, c[0x0][0x358] ;  /* 0x00006b00ff0477ac */ /* 0x000e6e0008000a00 */
[----:B------:R-:W2:Y:S08]  /*00a0*/  LDC.64 R4, c[0x0][0x388] ;  /* 0x0000e200ff047b82 */ /* 0x000eb00000000a00 */
[----:B------:R-:W3:Y:S01]  /*00b0*/  LDC.64 R6, c[0x0][0x390] ;  /* 0x0000e400ff067b82 */ /* 0x000ee20000000a00 */
[----:B0-----:R-:W-:-:S06]  /*00c0*/  IMAD.WIDE R2, R9, 0x4, R2 ;  /* 0x0000000409027825 */ /* 0x001fcc00078e0202 */
[----:B-1----:R-:W4:Y:S01]  /*00d0*/  LDG.E R2, desc[UR4][R2.64] ;  /* 0x0000000402027981 */ /* 0x002f22000c1e1900 */
[----:B--2---:R-:W-:-:S06]  /*00e0*/  IMAD.WIDE R4, R9, 0x4, R4 ;  /* 0x0000000409047825 */ /* 0x004fcc00078e0204 */
[----:B------:R-:W4:Y:S01]  /*00f0*/  LDG.E R5, desc[UR4][R4.64] ;  /* 0x0000000404057981 */ /* 0x000f22000c1e1900 */
[----:B---3--:R-:W-:-:S04]  /*0100*/  IMAD.WIDE R6, R9, 0x4, R6 ;  /* 0x0000000409067825 */ /* 0x008fc800078e0206 */
[----:B----4-:R-:W-:-:S05]  /*0110*/  FADD R9, R2, R5 ;  /* 0x0000000502097221 */ /* 0x010fca0000000000 */
[----:B------:R-:W-:Y:S01]  /*0120*/  STG.E desc[UR4][R6.64], R9 ;  /* 0x0000000906007986 */ /* 0x000fe2000c101904 */
[----:B------:R-:W-:Y:S05]  /*0130*/  EXIT ;  /* 0x000000000000794d */ /* 0x000fea0003800000 */
.L_x_0:
[----:B------:R-:W-:-:S00]  /*0140*/  BRA `(.L_x_0) ;  /* 0xfffffffc00fc7947 */ /* 0x000fc0000383ffff */
[----:B------:R-:W-:-:S00]  /*0150*/  NOP ;  /* 0x0000000000007918 */ /* 0x000fc00000000000 */
        /* <DEDUP_REMOVED lines=10> */
.L_x_1:


//--------------------- .nv.shared.reserved.0     --------------------------
	.section	.nv.shared.reserved.0,"aw",@nobits
	.weak		__nv_reservedSMEM_offset_0_alias
	.size		__nv_reservedSMEM_offset_0_alias, 0, 64
	.other		__nv_reservedSMEM_offset_0_alias,@"STO_CUDA_RESERVED_SHARED STV_DEFAULT"
__nv_reservedSMEM_offset_0_alias:
	.zero		0
	.zero		64


//--------------------- .nv.constant0.vectorAdd   --------------------------
	.section	.nv.constant0.vectorAdd,"a",@progbits
	.sectionflags	@""
	.align	4
.nv.constant0.vectorAdd:
	.zero		924


//--------------------- SYMBOLS --------------------------

	.type		.nv.reservedSmem.offset0,@object
	.size		.nv.reservedSmem.offset0,0x4
